	.headerflags	@"EF_CUDA_TEXMODE_UNIFIED EF_CUDA_64BIT_ADDRESS EF_CUDA_ACCELERATORS EF_CUDA_SM90 EF_CUDA_VIRTUAL_SM(EF_CUDA_SM90)"
	.elftype	@"ET_EXEC"


//--------------------- .nv.info                  --------------------------
	.section	.nv.info,"",@"SHT_CUDA_INFO"
	.align	4


	//----- nvinfo : EIATTR_REGCOUNT
	.align		4
        /*0000*/ 	.byte	0x04, 0x2f
        /*0002*/ 	.short	(.L_1 - .L_0)
	.align		4
.L_0:
        /*0004*/ 	.word	index@(triton_poi_fused_convolution_18)
        /*0008*/ 	.word	0x0000000c


	//----- nvinfo : EIATTR_MIN_STACK_SIZE
	.align		4
.L_1:
        /*000c*/ 	.byte	0x04, 0x12
        /*000e*/ 	.short	(.L_3 - .L_2)
	.align		4
.L_2:
        /*0010*/ 	.word	index@(triton_poi_fused_convolution_18)
        /*0014*/ 	.word	0x00000000


	//----- nvinfo : EIATTR_FRAME_SIZE
	.align		4
.L_3:
        /*0018*/ 	.byte	0x04, 0x11
        /*001a*/ 	.short	(.L_5 - .L_4)
	.align		4
.L_4:
        /*001c*/ 	.word	index@(triton_poi_fused_convolution_18)
        /*0020*/ 	.word	0x00000000


	//----- nvinfo : EIATTR_MIN_STACK_SIZE
	.align		4
.L_5:
        /*0024*/ 	.byte	0x04, 0x12
        /*0026*/ 	.short	(.L_7 - .L_6)
	.align		4
.L_6:
        /*0028*/ 	.word	index@(triton_poi_fused_convolution_18)
        /*002c*/ 	.word	0x00000000
.L_7:


//--------------------- .nv.info.triton_poi_fused_convolution_18 --------------------------
	.section	.nv.info.triton_poi_fused_convolution_18,"",@"SHT_CUDA_INFO"
	.sectionflags	@""
	.align	4


	//----- nvinfo : EIATTR_CUDA_API_VERSION
	.align		4
        /*0000*/ 	.byte	0x04, 0x37
        /*0002*/ 	.short	(.L_9 - .L_8)
.L_8:
        /*0004*/ 	.word	0x0000007c


	//----- nvinfo : EIATTR_KPARAM_INFO
	.align		4
.L_9:
        /*0008*/ 	.byte	0x04, 0x17
        /*000a*/ 	.short	(.L_11 - .L_10)
.L_10:
        /*000c*/ 	.word	0x00000000
        /*0010*/ 	.short	0x0002
        /*0012*/ 	.short	0x0010
        /*0014*/ 	.byte	0x00, 0xf0, 0x11, 0x00


	//----- nvinfo : EIATTR_KPARAM_INFO
	.align		4
.L_11:
        /*0018*/ 	.byte	0x04, 0x17
        /*001a*/ 	.short	(.L_13 - .L_12)
.L_12:
        /*001c*/ 	.word	0x00000000
        /*0020*/ 	.short	0x0001
        /*0022*/ 	.short	0x0008
        /*0024*/ 	.byte	0x00, 0xf4, 0x21, 0x00


	//----- nvinfo : EIATTR_KPARAM_INFO
	.align		4
.L_13:
        /*0028*/ 	.byte	0x04, 0x17
        /*002a*/ 	.short	(.L_15 - .L_14)
.L_14:
        /*002c*/ 	.word	0x00000000
        /*0030*/ 	.short	0x0000
        /*0032*/ 	.short	0x0000
        /*0034*/ 	.byte	0x00, 0xf4, 0x21, 0x00


	//----- nvinfo : EIATTR_SPARSE_MMA_MASK
	.align		4
.L_15:
        /*0038*/ 	.byte	0x03, 0x50
        /*003a*/ 	.short	0x0000


	//----- nvinfo : EIATTR_MAXREG_COUNT
	.align		4
        /*003c*/ 	.byte	0x03, 0x1b
        /*003e*/ 	.short	0x00ff


	//----- nvinfo : EIATTR_EXIT_INSTR_OFFSETS
	.align		4
        /*0040*/ 	.byte	0x04, 0x1c
        /*0042*/ 	.short	(.L_17 - .L_16)


	//   ....[0]....
.L_16:
        /*0044*/ 	.word	0x00000180


	//   ....[1]....
        /*0048*/ 	.word	0x000001a0


	//----- nvinfo : EIATTR_REQNTID
	.align		4
.L_17:
        /*004c*/ 	.byte	0x04, 0x10
        /*004e*/ 	.short	(.L_19 - .L_18)
.L_18:
        /*0050*/ 	.word	0x00000080
        /*0054*/ 	.word	0x00000001
        /*0058*/ 	.word	0x00000001


	//----- nvinfo : EIATTR_CBANK_PARAM_SIZE
	.align		4
.L_19:
        /*005c*/ 	.byte	0x03, 0x19
        /*005e*/ 	.short	0x0014


	//----- nvinfo : EIATTR_PARAM_CBANK
	.align		4
        /*0060*/ 	.byte	0x04, 0x0a
        /*0062*/ 	.short	(.L_21 - .L_20)
	.align		4
.L_20:
        /*0064*/ 	.word	index@(.nv.constant0.triton_poi_fused_convolution_18)
        /*0068*/ 	.short	0x0210
        /*006a*/ 	.short	0x0014


	//----- nvinfo : EIATTR_SW_WAR
	.align		4
.L_21:
        /*006c*/ 	.byte	0x04, 0x36
        /*006e*/ 	.short	(.L_23 - .L_22)
.L_22:
        /*0070*/ 	.word	0x00000008
.L_23:


//--------------------- .nv.callgraph             --------------------------
	.section	.nv.callgraph,"",@"SHT_CUDA_CALLGRAPH"
	.align	4
	.sectionentsize	8
	.align		4
        /*0000*/ 	.word	0x00000000
	.align		4
        /*0004*/ 	.word	0xffffffff
	.align		4
        /*0008*/ 	.word	0x00000000
	.align		4
        /*000c*/ 	.word	0xfffffffe
	.align		4
        /*0010*/ 	.word	0x00000000
	.align		4
        /*0014*/ 	.word	0xfffffffd
	.align		4
        /*0018*/ 	.word	0x00000000
	.align		4
        /*001c*/ 	.word	0xfffffffc


//--------------------- .text.triton_poi_fused_convolution_18 --------------------------
	.section	.text.triton_poi_fused_convolution_18,"ax",@progbits
	.align	128
        .global         triton_poi_fused_convolution_18
        .type           triton_poi_fused_convolution_18,@function
        .size           triton_poi_fused_convolution_18,(.L_x_1 - triton_poi_fused_convolution_18)
        .other          triton_poi_fused_convolution_18,@"STO_CUDA_ENTRY STV_DEFAULT"
triton_poi_fused_convolution_18:
.text.triton_poi_fused_convolution_18:
[----:B------:R-:W0:Y:S02]  /*0000*/  LDC R1, c[0x0][0x28] ;  /* 0x00000a00ff017b82 */ /* 0x000e240000000800 */
[----:B------:R-:W1:Y:S01]  /*0010*/  S2R R0, SR_TID.X ;  /* 0x0000000000007919 */ /* 0x000e620000002100 */
[----:B------:R-:W2:Y:S01]  /*0020*/  LDC.64 R4, c[0x0][0x218] ;  /* 0x00008600ff047b82 */ /* 0x000ea20000000a00 */
[----:B------:R-:W-:Y:S01]  /*0030*/  ULDC.64 UR4, c[0x0][0x208] ;  /* 0x0000820000047ab9 */ /* 0x000fe20000000a00 */
[----:B------:R-:W3:Y:S01]  /*0040*/  S2R R7, SR_CTAID.X ;  /* 0x0000000000077919 */ /* 0x000ee20000002500 */
[----:B-1----:R-:W-:Y:S02]  /*0050*/  LOP3.LUT R0, R0, 0x7f, RZ, 0xc0, !PT ;  /* 0x0000007f00007812 */ /* 0x002fe400078ec0ff */
[----:B---3--:R-:W-:-:S03]  /*0060*/  SHF.R.S32.HI R2, RZ, 0x18, R7 ;  /* 0x00000018ff027819 */ /* 0x008fc60000011407 */
[----:B------:R-:W-:Y:S01]  /*0070*/  IMAD R7, R7, 0x80, R0 ;  /* 0x0000008007077824 */ /* 0x000fe200078e0200 */
[----:B------:R-:W-:Y:S02]  /*0080*/  SGXT R0, R2, 0x1 ;  /* 0x000000010200781a */ /* 0x000fe40000000200 */
[----:B------:R-:W1:Y:S02]  /*0090*/  LDC.64 R2, c[0x0][0x210] ;  /* 0x00008400ff027b82 */ /* 0x000e640000000a00 */
[----:B------:R-:W-:Y:S02]  /*00a0*/  ISETP.GE.AND P0, PT, R7, 0x400, PT ;  /* 0x000004000700780c */ /* 0x000fe40003f06270 */
[----:B------:R-:W-:-:S04]  /*00b0*/  LEA.HI R0, R0, R7, RZ, 0x2 ;  /* 0x0000000700007211 */ /* 0x000fc800078f10ff */
[--C-:B------:R-:W-:Y:S02]  /*00c0*/  SHF.R.S32.HI R6, RZ, 0x2, R0.reuse ;  /* 0x00000002ff067819 */ /* 0x100fe40000011400 */
[----:B------:R-:W-:Y:S01]  /*00d0*/  SHF.R.S32.HI R9, RZ, 0x1f, R0 ;  /* 0x0000001fff097819 */ /* 0x000fe20000011400 */
[----:B------:R-:W-:-:S03]  /*00e0*/  IMAD.MOV.U32 R0, RZ, RZ, RZ ;  /* 0x000000ffff007224 */ /* 0x000fc600078e00ff */
[----:B------:R-:W-:-:S04]  /*00f0*/  LEA.HI R9, R9, R6, RZ, 0x6 ;  /* 0x0000000609097211 */ /* 0x000fc800078f30ff */
[----:B------:R-:W-:-:S05]  /*0100*/  LOP3.LUT R9, R9, 0xffffffc0, RZ, 0xc0, !PT ;  /* 0xffffffc009097812 */ /* 0x000fca00078ec0ff */
[----:B------:R-:W-:Y:S02]  /*0110*/  IMAD.IADD R9, R6, 0x1, -R9 ;  /* 0x0000000106097824 */ /* 0x000fe400078e0a09 */
[----:B-1----:R-:W-:-:S04]  /*0120*/  IMAD.WIDE R2, R7, 0x4, R2 ;  /* 0x0000000407027825 */ /* 0x002fc800078e0202 */
[----:B------:R-:W-:Y:S01]  /*0130*/  IMAD.MOV.U32 R7, RZ, RZ, RZ ;  /* 0x000000ffff077224 */ /* 0x000fe200078e00ff */
[----:B------:R-:W3:Y:S01]  /*0140*/  @!P0 LDG.E R0, desc[UR4][R2.64] ;  /* 0x0000000402008981 */ /* 0x000ee2000c1e1900 */
[----:B--2---:R-:W-:-:S05]  /*0150*/  IMAD.WIDE R4, R9, 0x4, R4 ;  /* 0x0000000409047825 */ /* 0x004fca00078e0204 */
[----:B------:R-:W3:Y:S02]  /*0160*/  @!P0 LDG.E.EL R7, desc[UR4][R4.64] ;  /* 0x0000000404078981 */ /* 0x000ee4000c2e1900 */
[----:B---3--:R-:W-:Y:S01]  /*0170*/  FADD R7, R7, R0 ;  /* 0x0000000007077221 */ /* 0x008fe20000000000 */
[----:B------:R-:W-:Y:S06]  /*0180*/  @P0 EXIT ;  /* 0x000000000000094d */ /* 0x000fec0003800000 */
[----:B------:R-:W-:Y:S01]  /*0190*/  STG.E desc[UR4][R2.64], R7 ;  /* 0x0000000702007986 */ /* 0x000fe2000c101904 */
[----:B------:R-:W-:Y:S05]  /*01a0*/  EXIT ;  /* 0x000000000000794d */ /* 0x000fea0003800000 */
.L_x_0:
[----:B------:R-:W-:-:S00]  /*01b0*/  BRA `(.L_x_0) ;  /* 0xfffffffc00fc7947 */ /* 0x000fc0000383ffff */
[----:B------:R-:W-:-:S00]  /*01c0*/  NOP ;  /* 0x0000000000007918 */ /* 0x000fc00000000000 */
        /* <DEDUP_REMOVED lines=11> */
.L_x_1:


//--------------------- .nv.constant0.triton_poi_fused_convolution_18 --------------------------
	.section	.nv.constant0.triton_poi_fused_convolution_18,"a",@progbits
	.sectionflags	@""
	.align	4
.nv.constant0.triton_poi_fused_convolution_18:
	.zero		548
